//
// Generated by NVIDIA NVVM Compiler
//
// Compiler Build ID: CL-36424714
// Cuda compilation tools, release 13.0, V13.0.88
// Based on NVVM 20.0.0
//

.version 9.0
.target sm_100
.address_size 64

	// .globl	_Z11jacobi_stepIdEviiPKT_PS0_S2_S0_
.global .align 1 .b8 _ZN41_INTERNAL_e3f96767_4_k_cu_991a8dc0_1021354cuda3std3__45__cpo5beginE[1];
.global .align 1 .b8 _ZN41_INTERNAL_e3f96767_4_k_cu_991a8dc0_1021354cuda3std3__45__cpo3endE[1];
.global .align 1 .b8 _ZN41_INTERNAL_e3f96767_4_k_cu_991a8dc0_1021354cuda3std3__45__cpo6cbeginE[1];
.global .align 1 .b8 _ZN41_INTERNAL_e3f96767_4_k_cu_991a8dc0_1021354cuda3std3__45__cpo4cendE[1];
.global .align 1 .b8 _ZN41_INTERNAL_e3f96767_4_k_cu_991a8dc0_1021354cuda3std3__45__cpo6rbeginE[1];
.global .align 1 .b8 _ZN41_INTERNAL_e3f96767_4_k_cu_991a8dc0_1021354cuda3std3__45__cpo4rendE[1];
.global .align 1 .b8 _ZN41_INTERNAL_e3f96767_4_k_cu_991a8dc0_1021354cuda3std3__45__cpo7crbeginE[1];
.global .align 1 .b8 _ZN41_INTERNAL_e3f96767_4_k_cu_991a8dc0_1021354cuda3std3__45__cpo5crendE[1];
.global .align 1 .b8 _ZN41_INTERNAL_e3f96767_4_k_cu_991a8dc0_1021354cuda3std3__443_GLOBAL__N__e3f96767_4_k_cu_991a8dc0_1021356ignoreE[1];
.global .align 1 .b8 _ZN41_INTERNAL_e3f96767_4_k_cu_991a8dc0_1021354cuda3std3__419piecewise_constructE[1];
.global .align 1 .b8 _ZN41_INTERNAL_e3f96767_4_k_cu_991a8dc0_1021354cuda3std3__48in_placeE[1];
.global .align 1 .b8 _ZN41_INTERNAL_e3f96767_4_k_cu_991a8dc0_1021354cuda3std3__420unreachable_sentinelE[1];
.global .align 1 .b8 _ZN41_INTERNAL_e3f96767_4_k_cu_991a8dc0_1021354cuda3std3__47nulloptE[1];
.global .align 1 .b8 _ZN41_INTERNAL_e3f96767_4_k_cu_991a8dc0_1021354cuda3std3__48unexpectE[1];
.global .align 1 .b8 _ZN41_INTERNAL_e3f96767_4_k_cu_991a8dc0_1021354cuda3std6ranges3__45__cpo4swapE[1];
.global .align 1 .b8 _ZN41_INTERNAL_e3f96767_4_k_cu_991a8dc0_1021354cuda3std6ranges3__45__cpo9iter_moveE[1];
.global .align 1 .b8 _ZN41_INTERNAL_e3f96767_4_k_cu_991a8dc0_1021354cuda3std6ranges3__45__cpo5beginE[1];
.global .align 1 .b8 _ZN41_INTERNAL_e3f96767_4_k_cu_991a8dc0_1021354cuda3std6ranges3__45__cpo3endE[1];
.global .align 1 .b8 _ZN41_INTERNAL_e3f96767_4_k_cu_991a8dc0_1021354cuda3std6ranges3__45__cpo6cbeginE[1];
.global .align 1 .b8 _ZN41_INTERNAL_e3f96767_4_k_cu_991a8dc0_1021354cuda3std6ranges3__45__cpo4cendE[1];
.global .align 1 .b8 _ZN41_INTERNAL_e3f96767_4_k_cu_991a8dc0_1021354cuda3std6ranges3__45__cpo7advanceE[1];
.global .align 1 .b8 _ZN41_INTERNAL_e3f96767_4_k_cu_991a8dc0_1021354cuda3std6ranges3__45__cpo9iter_swapE[1];
.global .align 1 .b8 _ZN41_INTERNAL_e3f96767_4_k_cu_991a8dc0_1021354cuda3std6ranges3__45__cpo4nextE[1];
.global .align 1 .b8 _ZN41_INTERNAL_e3f96767_4_k_cu_991a8dc0_1021354cuda3std6ranges3__45__cpo4prevE[1];
.global .align 1 .b8 _ZN41_INTERNAL_e3f96767_4_k_cu_991a8dc0_1021354cuda3std6ranges3__45__cpo4dataE[1];
.global .align 1 .b8 _ZN41_INTERNAL_e3f96767_4_k_cu_991a8dc0_1021354cuda3std6ranges3__45__cpo5cdataE[1];
.global .align 1 .b8 _ZN41_INTERNAL_e3f96767_4_k_cu_991a8dc0_1021354cuda3std6ranges3__45__cpo4sizeE[1];
.global .align 1 .b8 _ZN41_INTERNAL_e3f96767_4_k_cu_991a8dc0_1021354cuda3std6ranges3__45__cpo5ssizeE[1];
.global .align 1 .b8 _ZN41_INTERNAL_e3f96767_4_k_cu_991a8dc0_1021354cuda3std6ranges3__45__cpo8distanceE[1];
.global .align 1 .b8 _ZN41_INTERNAL_e3f96767_4_k_cu_991a8dc0_1021356thrust24THRUST_300001_SM_1000_NS8cuda_cub3parE[1];
.global .align 1 .b8 _ZN41_INTERNAL_e3f96767_4_k_cu_991a8dc0_1021356thrust24THRUST_300001_SM_1000_NS8cuda_cub10par_nosyncE[1];
.global .align 1 .b8 _ZN41_INTERNAL_e3f96767_4_k_cu_991a8dc0_1021356thrust24THRUST_300001_SM_1000_NS6system6detail10sequential3seqE[1];
.global .align 1 .b8 _ZN41_INTERNAL_e3f96767_4_k_cu_991a8dc0_1021356thrust24THRUST_300001_SM_1000_NS12placeholders2_1E[1];
.global .align 1 .b8 _ZN41_INTERNAL_e3f96767_4_k_cu_991a8dc0_1021356thrust24THRUST_300001_SM_1000_NS12placeholders2_2E[1];
.global .align 1 .b8 _ZN41_INTERNAL_e3f96767_4_k_cu_991a8dc0_1021356thrust24THRUST_300001_SM_1000_NS12placeholders2_3E[1];
.global .align 1 .b8 _ZN41_INTERNAL_e3f96767_4_k_cu_991a8dc0_1021356thrust24THRUST_300001_SM_1000_NS12placeholders2_4E[1];
.global .align 1 .b8 _ZN41_INTERNAL_e3f96767_4_k_cu_991a8dc0_1021356thrust24THRUST_300001_SM_1000_NS12placeholders2_5E[1];
.global .align 1 .b8 _ZN41_INTERNAL_e3f96767_4_k_cu_991a8dc0_1021356thrust24THRUST_300001_SM_1000_NS12placeholders2_6E[1];
.global .align 1 .b8 _ZN41_INTERNAL_e3f96767_4_k_cu_991a8dc0_1021356thrust24THRUST_300001_SM_1000_NS12placeholders2_7E[1];
.global .align 1 .b8 _ZN41_INTERNAL_e3f96767_4_k_cu_991a8dc0_1021356thrust24THRUST_300001_SM_1000_NS12placeholders2_8E[1];
.global .align 1 .b8 _ZN41_INTERNAL_e3f96767_4_k_cu_991a8dc0_1021356thrust24THRUST_300001_SM_1000_NS12placeholders2_9E[1];
.global .align 1 .b8 _ZN41_INTERNAL_e3f96767_4_k_cu_991a8dc0_1021356thrust24THRUST_300001_SM_1000_NS12placeholders3_10E[1];
.global .align 1 .b8 _ZN41_INTERNAL_e3f96767_4_k_cu_991a8dc0_1021356thrust24THRUST_300001_SM_1000_NS3seqE[1];

.visible .entry _Z11jacobi_stepIdEviiPKT_PS0_S2_S0_(
	.param .u32 _Z11jacobi_stepIdEviiPKT_PS0_S2_S0__param_0,
	.param .u32 _Z11jacobi_stepIdEviiPKT_PS0_S2_S0__param_1,
	.param .u64 .ptr .align 1 _Z11jacobi_stepIdEviiPKT_PS0_S2_S0__param_2,
	.param .u64 .ptr .align 1 _Z11jacobi_stepIdEviiPKT_PS0_S2_S0__param_3,
	.param .u64 .ptr .align 1 _Z11jacobi_stepIdEviiPKT_PS0_S2_S0__param_4,
	.param .f64 _Z11jacobi_stepIdEviiPKT_PS0_S2_S0__param_5
)
{
	.reg .pred 	%p<12>;
	.reg .b32 	%r<17>;
	.reg .b64 	%rd<20>;
	.reg .b64 	%fd<17>;

	ld.param.u32 	%r4, [_Z11jacobi_stepIdEviiPKT_PS0_S2_S0__param_0];
	ld.param.u32 	%r6, [_Z11jacobi_stepIdEviiPKT_PS0_S2_S0__param_1];
	ld.param.u64 	%rd4, [_Z11jacobi_stepIdEviiPKT_PS0_S2_S0__param_2];
	ld.param.u64 	%rd5, [_Z11jacobi_stepIdEviiPKT_PS0_S2_S0__param_3];
	ld.param.u64 	%rd3, [_Z11jacobi_stepIdEviiPKT_PS0_S2_S0__param_4];
	ld.param.f64 	%fd4, [_Z11jacobi_stepIdEviiPKT_PS0_S2_S0__param_5];
	cvta.to.global.u64 	%rd1, %rd5;
	cvta.to.global.u64 	%rd2, %rd4;
	mov.u32 	%r7, %ctaid.x;
	mov.u32 	%r8, %ntid.x;
	mov.u32 	%r9, %tid.x;
	mad.lo.s32 	%r1, %r7, %r8, %r9;
	mov.u32 	%r10, %ctaid.y;
	mov.u32 	%r11, %ntid.y;
	mov.u32 	%r12, %tid.y;
	mad.lo.s32 	%r13, %r10, %r11, %r12;
	setp.ge.s32 	%p1, %r1, %r4;
	setp.ge.s32 	%p2, %r13, %r6;
	or.pred  	%p3, %p1, %p2;
	@%p3 bra 	$L__BB0_6;
	mad.lo.s32 	%r3, %r13, %r4, %r1;
	setp.ne.s32 	%p4, %r1, 0;
	add.s32 	%r14, %r4, -1;
	setp.ne.s32 	%p5, %r1, %r14;
	and.pred  	%p6, %p4, %p5;
	setp.ne.s32 	%p7, %r13, 0;
	and.pred  	%p8, %p7, %p6;
	add.s32 	%r15, %r6, -1;
	setp.ne.s32 	%p9, %r13, %r15;
	and.pred  	%p10, %p8, %p9;
	@%p10 bra 	$L__BB0_3;
	mul.wide.s32 	%rd17, %r3, 8;
	add.s64 	%rd18, %rd2, %rd17;
	ld.global.nc.f64 	%fd15, [%rd18];
	add.s64 	%rd19, %rd1, %rd17;
	st.global.f64 	[%rd19], %fd15;
	bra.uni 	$L__BB0_6;
$L__BB0_3:
	mul.wide.s32 	%rd6, %r3, 8;
	add.s64 	%rd7, %rd2, %rd6;
	ld.global.nc.f64 	%fd6, [%rd7+-8];
	ld.global.nc.f64 	%fd7, [%rd7+8];
	add.f64 	%fd8, %fd6, %fd7;
	sub.s32 	%r16, %r3, %r4;
	mul.wide.s32 	%rd8, %r16, 8;
	add.s64 	%rd9, %rd2, %rd8;
	ld.global.nc.f64 	%fd9, [%rd9];
	add.f64 	%fd10, %fd8, %fd9;
	mul.wide.s32 	%rd10, %r4, 8;
	add.s64 	%rd11, %rd7, %rd10;
	ld.global.nc.f64 	%fd11, [%rd11];
	add.f64 	%fd1, %fd10, %fd11;
	setp.eq.s64 	%p11, %rd3, 0;
	mov.f64 	%fd16, 0d0000000000000000;
	@%p11 bra 	$L__BB0_5;
	cvta.to.global.u64 	%rd12, %rd3;
	add.s64 	%rd14, %rd12, %rd6;
	ld.global.nc.f64 	%fd16, [%rd14];
$L__BB0_5:
	mul.f64 	%fd12, %fd4, %fd16;
	sub.f64 	%fd13, %fd1, %fd12;
	mul.f64 	%fd14, %fd13, 0d3FD0000000000000;
	add.s64 	%rd16, %rd1, %rd6;
	st.global.f64 	[%rd16], %fd14;
$L__BB0_6:
	ret;

}
	// .globl	_Z15abs_diff_kernelIdEviPKT_S2_PS0_
.visible .entry _Z15abs_diff_kernelIdEviPKT_S2_PS0_(
	.param .u32 _Z15abs_diff_kernelIdEviPKT_S2_PS0__param_0,
	.param .u64 .ptr .align 1 _Z15abs_diff_kernelIdEviPKT_S2_PS0__param_1,
	.param .u64 .ptr .align 1 _Z15abs_diff_kernelIdEviPKT_S2_PS0__param_2,
	.param .u64 .ptr .align 1 _Z15abs_diff_kernelIdEviPKT_S2_PS0__param_3
)
{
	.reg .pred 	%p<2>;
	.reg .b32 	%r<6>;
	.reg .b64 	%rd<11>;
	.reg .b64 	%fd<5>;

	ld.param.u32 	%r2, [_Z15abs_diff_kernelIdEviPKT_S2_PS0__param_0];
	ld.param.u64 	%rd1, [_Z15abs_diff_kernelIdEviPKT_S2_PS0__param_1];
	ld.param.u64 	%rd2, [_Z15abs_diff_kernelIdEviPKT_S2_PS0__param_2];
	ld.param.u64 	%rd3, [_Z15abs_diff_kernelIdEviPKT_S2_PS0__param_3];
	mov.u32 	%r3, %ctaid.x;
	mov.u32 	%r4, %ntid.x;
	mov.u32 	%r5, %tid.x;
	mad.lo.s32 	%r1, %r3, %r4, %r5;
	setp.ge.s32 	%p1, %r1, %r2;
	@%p1 bra 	$L__BB1_2;
	cvta.to.global.u64 	%rd4, %rd1;
	cvta.to.global.u64 	%rd5, %rd2;
	cvta.to.global.u64 	%rd6, %rd3;
	mul.wide.s32 	%rd7, %r1, 8;
	add.s64 	%rd8, %rd4, %rd7;
	ld.global.nc.f64 	%fd1, [%rd8];
	add.s64 	%rd9, %rd5, %rd7;
	ld.global.nc.f64 	%fd2, [%rd9];
	sub.f64 	%fd3, %fd1, %fd2;
	abs.f64 	%fd4, %fd3;
	add.s64 	%rd10, %rd6, %rd7;
	st.global.f64 	[%rd10], %fd4;
$L__BB1_2:
	ret;

}
	// .globl	_ZN3cub18CUB_300001_SM_10006detail11EmptyKernelIvEEvv
.visible .entry _ZN3cub18CUB_300001_SM_10006detail11EmptyKernelIvEEvv()
{


	ret;

}


// ===== COMPILED SASS (sm_100) =====

	.target	sm_100

	.elftype	@"ET_EXEC"


//--------------------- .note.nv.tkinfo           --------------------------
	.section	.note.nv.tkinfo,"",@"SHT_NOTE"
	.sectionflags	@"SHF_NOTE_NV_TKINFO"
	.tkinfo
        /*0018*/ 	.word	0x00000002
        /*0030*/ 	.string	""
        /*0030*/ 	.string	"ptxas"
        /*0030*/ 	.string	"Cuda compilation tools, release 13.0, V13.0.88"
        /*0030*/ 	.string	"Build cuda_13.0.r13.0/compiler.36424714_0"
        /*0030*/ 	.string	"-arch sm_100 -m 64 "



//--------------------- .note.nv.cuinfo           --------------------------
	.section	.note.nv.cuinfo,"",@"SHT_NOTE"
	.sectionflags	@"SHF_NOTE_NV_CUINFO"
        /*0018*/ 	.short	0x0002
        /*001a*/ 	.short	0x0064
        /*001c*/ 	.short	0x0082
	.zero		2


//--------------------- .nv.info                  --------------------------
	.section	.nv.info,"",@"SHT_CUDA_INFO"
	.align	4


	//----- nvinfo : EIATTR_REGCOUNT
	.align		4
        /*0000*/ 	.byte	0x04, 0x2f
        /*0002*/ 	.short	(.L_44 - .L_43)
	.align		4
.L_43:
        /*0004*/ 	.word	index@(_Z11jacobi_stepIdEviiPKT_PS0_S2_S0_)
        /*0008*/ 	.word	0x00000014


	//----- nvinfo : EIATTR_FRAME_SIZE
	.align		4
.L_44:
        /*000c*/ 	.byte	0x04, 0x11
        /*000e*/ 	.short	(.L_46 - .L_45)
	.align		4
.L_45:
        /*0010*/ 	.word	index@(_Z11jacobi_stepIdEviiPKT_PS0_S2_S0_)
        /*0014*/ 	.word	0x00000000


	//----- nvinfo : EIATTR_REGCOUNT
	.align		4
.L_46:
        /*0018*/ 	.byte	0x04, 0x2f
        /*001a*/ 	.short	(.L_48 - .L_47)
	.align		4
.L_47:
        /*001c*/ 	.word	index@(_Z15abs_diff_kernelIdEviPKT_S2_PS0_)
        /*0020*/ 	.word	0x00000010


	//----- nvinfo : EIATTR_FRAME_SIZE
	.align		4
.L_48:
        /*0024*/ 	.byte	0x04, 0x11
        /*0026*/ 	.short	(.L_50 - .L_49)
	.align		4
.L_49:
        /*0028*/ 	.word	index@(_Z15abs_diff_kernelIdEviPKT_S2_PS0_)
        /*002c*/ 	.word	0x00000000


	//----- nvinfo : EIATTR_REGCOUNT
	.align		4
.L_50:
        /*0030*/ 	.byte	0x04, 0x2f
        /*0032*/ 	.short	(.L_52 - .L_51)
	.align		4
.L_51:
        /*0034*/ 	.word	index@(_ZN3cub18CUB_300001_SM_10006detail11EmptyKernelIvEEvv)
        /*0038*/ 	.word	0x00000004


	//----- nvinfo : EIATTR_FRAME_SIZE
	.align		4
.L_52:
        /*003c*/ 	.byte	0x04, 0x11
        /*003e*/ 	.short	(.L_54 - .L_53)
	.align		4
.L_53:
        /*0040*/ 	.word	index@(_ZN3cub18CUB_300001_SM_10006detail11EmptyKernelIvEEvv)
        /*0044*/ 	.word	0x00000000


	//----- nvinfo : EIATTR_MIN_STACK_SIZE
	.align		4
.L_54:
        /*0048*/ 	.byte	0x04, 0x12
        /*004a*/ 	.short	(.L_56 - .L_55)
	.align		4
.L_55:
        /*004c*/ 	.word	index@(_ZN3cub18CUB_300001_SM_10006detail11EmptyKernelIvEEvv)
        /*0050*/ 	.word	0x00000000


	//----- nvinfo : EIATTR_MIN_STACK_SIZE
	.align		4
.L_56:
        /*0054*/ 	.byte	0x04, 0x12
        /*0056*/ 	.short	(.L_58 - .L_57)
	.align		4
.L_57:
        /*0058*/ 	.word	index@(_Z15abs_diff_kernelIdEviPKT_S2_PS0_)
        /*005c*/ 	.word	0x00000000


	//----- nvinfo : EIATTR_MIN_STACK_SIZE
	.align		4
.L_58:
        /*0060*/ 	.byte	0x04, 0x12
        /*0062*/ 	.short	(.L_60 - .L_59)
	.align		4
.L_59:
        /*0064*/ 	.word	index@(_Z11jacobi_stepIdEviiPKT_PS0_S2_S0_)
        /*0068*/ 	.word	0x00000000
.L_60:


//--------------------- .nv.compat                --------------------------
	.section	.nv.compat,"",@"SHT_CUDA_COMPAT_INFO"
	.align	4
        /*0000*/ 	.byte	0x02, 0x09, 0x00, 0x00, 0x02, 0x02, 0x01, 0x00, 0x02, 0x05, 0x05, 0x00, 0x03, 0x07, 0x01, 0x01
        /*0010*/ 	.byte	0x02, 0x03, 0x00, 0x00, 0x02, 0x06, 0x01, 0x00, 0x04, 0x0b, 0x08, 0x00, 0x01, 0x00, 0x00, 0x00
        /*0020*/ 	.byte	0x00, 0x00, 0x00, 0x00


//--------------------- .nv.info._ZN3cub18CUB_300001_SM_10006detail11EmptyKernelIvEEvv --------------------------
	.section	.nv.info._ZN3cub18CUB_300001_SM_10006detail11EmptyKernelIvEEvv,"",@"SHT_CUDA_INFO"
	.sectionflags	@""
	.align	4


	//----- nvinfo : EIATTR_CUDA_API_VERSION
	.align		4
        /*0000*/ 	.byte	0x04, 0x37
        /*0002*/ 	.short	(.L_62 - .L_61)
.L_61:
        /*0004*/ 	.word	0x00000082


	//----- nvinfo : EIATTR_SPARSE_MMA_MASK
	.align		4
.L_62:
        /*0008*/ 	.byte	0x03, 0x50
        /*000a*/ 	.short	0x0000


	//----- nvinfo : EIATTR_MAXREG_COUNT
	.align		4
        /*000c*/ 	.byte	0x03, 0x1b
        /*000e*/ 	.short	0x00ff


	//----- nvinfo : EIATTR_MERCURY_ISA_VERSION
	.align		4
        /*0010*/ 	.byte	0x03, 0x5f
        /*0012*/ 	.short	0x0101


	//----- nvinfo : EIATTR_VRC_CTA_INIT_COUNT
	.align		4
        /*0014*/ 	.byte	0x02, 0x4a
	.zero		1
	.zero		1


	//----- nvinfo : EIATTR_EXIT_INSTR_OFFSETS
	.align		4
        /*0018*/ 	.byte	0x04, 0x1c
        /*001a*/ 	.short	(.L_64 - .L_63)


	//   ....[0]....
.L_63:
        /*001c*/ 	.word	0x00000010


	//----- nvinfo : EIATTR_SW_WAR
	.align		4
.L_64:
        /*0020*/ 	.byte	0x04, 0x36
        /*0022*/ 	.short	(.L_66 - .L_65)
.L_65:
        /*0024*/ 	.word	0x00000008
.L_66:


//--------------------- .nv.info._Z15abs_diff_kernelIdEviPKT_S2_PS0_ --------------------------
	.section	.nv.info._Z15abs_diff_kernelIdEviPKT_S2_PS0_,"",@"SHT_CUDA_INFO"
	.sectionflags	@""
	.align	4


	//----- nvinfo : EIATTR_CUDA_API_VERSION
	.align		4
        /*0000*/ 	.byte	0x04, 0x37
        /*0002*/ 	.short	(.L_68 - .L_67)
.L_67:
        /*0004*/ 	.word	0x00000082


	//----- nvinfo : EIATTR_KPARAM_INFO
	.align		4
.L_68:
        /*0008*/ 	.byte	0x04, 0x17
        /*000a*/ 	.short	(.L_70 - .L_69)
.L_69:
        /*000c*/ 	.word	0x00000000
        /*0010*/ 	.short	0x0003
        /*0012*/ 	.short	0x0018
        /*0014*/ 	.byte	0x00, 0xf5, 0x21, 0x00


	//----- nvinfo : EIATTR_KPARAM_INFO
	.align		4
.L_70:
        /*0018*/ 	.byte	0x04, 0x17
        /*001a*/ 	.short	(.L_72 - .L_71)
.L_71:
        /*001c*/ 	.word	0x00000000
        /*0020*/ 	.short	0x0002
        /*0022*/ 	.short	0x0010
        /*0024*/ 	.byte	0x00, 0xf5, 0x21, 0x00


	//----- nvinfo : EIATTR_KPARAM_INFO
	.align		4
.L_72:
        /*0028*/ 	.byte	0x04, 0x17
        /*002a*/ 	.short	(.L_74 - .L_73)
.L_73:
        /*002c*/ 	.word	0x00000000
        /*0030*/ 	.short	0x0001
        /*0032*/ 	.short	0x0008
        /*0034*/ 	.byte	0x00, 0xf5, 0x21, 0x00


	//----- nvinfo : EIATTR_KPARAM_INFO
	.align		4
.L_74:
        /*0038*/ 	.byte	0x04, 0x17
        /*003a*/ 	.short	(.L_76 - .L_75)
.L_75:
        /*003c*/ 	.word	0x00000000
        /*0040*/ 	.short	0x0000
        /*0042*/ 	.short	0x0000
        /*0044*/ 	.byte	0x00, 0xf0, 0x11, 0x00


	//----- nvinfo : EIATTR_SPARSE_MMA_MASK
	.align		4
.L_76:
        /*0048*/ 	.byte	0x03, 0x50
        /*004a*/ 	.short	0x0000


	//----- nvinfo : EIATTR_MAXREG_COUNT
	.align		4
        /*004c*/ 	.byte	0x03, 0x1b
        /*004e*/ 	.short	0x00ff


	//----- nvinfo : EIATTR_MERCURY_ISA_VERSION
	.align		4
        /*0050*/ 	.byte	0x03, 0x5f
        /*0052*/ 	.short	0x0101


	//----- nvinfo : EIATTR_VRC_CTA_INIT_COUNT
	.align		4
        /*0054*/ 	.byte	0x02, 0x4a
	.zero		1
	.zero		1


	//----- nvinfo : EIATTR_EXIT_INSTR_OFFSETS
	.align		4
        /*0058*/ 	.byte	0x04, 0x1c
        /*005a*/ 	.short	(.L_78 - .L_77)


	//   ....[0]....
.L_77:
        /*005c*/ 	.word	0x00000070


	//   ....[1]....
        /*0060*/ 	.word	0x00000140


	//----- nvinfo : EIATTR_CBANK_PARAM_SIZE
	.align		4
.L_78:
        /*0064*/ 	.byte	0x03, 0x19
        /*0066*/ 	.short	0x0020


	//----- nvinfo : EIATTR_PARAM_CBANK
	.align		4
        /*0068*/ 	.byte	0x04, 0x0a
        /*006a*/ 	.short	(.L_80 - .L_79)
	.align		4
.L_79:
        /*006c*/ 	.word	index@(.nv.constant0._Z15abs_diff_kernelIdEviPKT_S2_PS0_)
        /*0070*/ 	.short	0x0380
        /*0072*/ 	.short	0x0020


	//----- nvinfo : EIATTR_SW_WAR
	.align		4
.L_80:
        /*0074*/ 	.byte	0x04, 0x36
        /*0076*/ 	.short	(.L_82 - .L_81)
.L_81:
        /*0078*/ 	.word	0x00000008
.L_82:


//--------------------- .nv.info._Z11jacobi_stepIdEviiPKT_PS0_S2_S0_ --------------------------
	.section	.nv.info._Z11jacobi_stepIdEviiPKT_PS0_S2_S0_,"",@"SHT_CUDA_INFO"
	.sectionflags	@""
	.align	4


	//----- nvinfo : EIATTR_CUDA_API_VERSION
	.align		4
        /*0000*/ 	.byte	0x04, 0x37
        /*0002*/ 	.short	(.L_84 - .L_83)
.L_83:
        /*0004*/ 	.word	0x00000082


	//----- nvinfo : EIATTR_KPARAM_INFO
	.align		4
.L_84:
        /*0008*/ 	.byte	0x04, 0x17
        /*000a*/ 	.short	(.L_86 - .L_85)
.L_85:
        /*000c*/ 	.word	0x00000000
        /*0010*/ 	.short	0x0005
        /*0012*/ 	.short	0x0020
        /*0014*/ 	.byte	0x00, 0xf0, 0x21, 0x00


	//----- nvinfo : EIATTR_KPARAM_INFO
	.align		4
.L_86:
        /*0018*/ 	.byte	0x04, 0x17
        /*001a*/ 	.short	(.L_88 - .L_87)
.L_87:
        /*001c*/ 	.word	0x00000000
        /*0020*/ 	.short	0x0004
        /*0022*/ 	.short	0x0018
        /*0024*/ 	.byte	0x00, 0xf5, 0x21, 0x00


	//----- nvinfo : EIATTR_KPARAM_INFO
	.align		4
.L_88:
        /*0028*/ 	.byte	0x04, 0x17
        /*002a*/ 	.short	(.L_90 - .L_89)
.L_89:
        /*002c*/ 	.word	0x00000000
        /*0030*/ 	.short	0x0003
        /*0032*/ 	.short	0x0010
        /*0034*/ 	.byte	0x00, 0xf5, 0x21, 0x00


	//----- nvinfo : EIATTR_KPARAM_INFO
	.align		4
.L_90:
        /*0038*/ 	.byte	0x04, 0x17
        /*003a*/ 	.short	(.L_92 - .L_91)
.L_91:
        /*003c*/ 	.word	0x00000000
        /*0040*/ 	.short	0x0002
        /*0042*/ 	.short	0x0008
        /*0044*/ 	.byte	0x00, 0xf5, 0x21, 0x00


	//----- nvinfo : EIATTR_KPARAM_INFO
	.align		4
.L_92:
        /*0048*/ 	.byte	0x04, 0x17
        /*004a*/ 	.short	(.L_94 - .L_93)
.L_93:
        /*004c*/ 	.word	0x00000000
        /*0050*/ 	.short	0x0001
        /*0052*/ 	.short	0x0004
        /*0054*/ 	.byte	0x00, 0xf0, 0x11, 0x00


	//----- nvinfo : EIATTR_KPARAM_INFO
	.align		4
.L_94:
        /*0058*/ 	.byte	0x04, 0x17
        /*005a*/ 	.short	(.L_96 - .L_95)
.L_95:
        /*005c*/ 	.word	0x00000000
        /*0060*/ 	.short	0x0000
        /*0062*/ 	.short	0x0000
        /*0064*/ 	.byte	0x00, 0xf0, 0x11, 0x00


	//----- nvinfo : EIATTR_SPARSE_MMA_MASK
	.align		4
.L_96:
        /*0068*/ 	.byte	0x03, 0x50
        /*006a*/ 	.short	0x0000


	//----- nvinfo : EIATTR_MAXREG_COUNT
	.align		4
        /*006c*/ 	.byte	0x03, 0x1b
        /*006e*/ 	.short	0x00ff


	//----- nvinfo : EIATTR_MERCURY_ISA_VERSION
	.align		4
        /*0070*/ 	.byte	0x03, 0x5f
        /*0072*/ 	.short	0x0101


	//----- nvinfo : EIATTR_VRC_CTA_INIT_COUNT
	.align		4
        /*0074*/ 	.byte	0x02, 0x4a
	.zero		1
	.zero		1


	//----- nvinfo : EIATTR_EXIT_INSTR_OFFSETS
	.align		4
        /*0078*/ 	.byte	0x04, 0x1c
        /*007a*/ 	.short	(.L_98 - .L_97)


	//   ....[0]....
.L_97:
        /*007c*/ 	.word	0x000000c0


	//   ....[1]....
        /*0080*/ 	.word	0x000001c0


	//   ....[2]....
        /*0084*/ 	.word	0x00000360


	//----- nvinfo : EIATTR_CRS_STACK_SIZE
	.align		4
.L_98:
        /*0088*/ 	.byte	0x04, 0x1e
        /*008a*/ 	.short	(.L_100 - .L_99)
.L_99:
        /*008c*/ 	.word	0x00000000


	//----- nvinfo : EIATTR_CBANK_PARAM_SIZE
	.align		4
.L_100:
        /*0090*/ 	.byte	0x03, 0x19
        /*0092*/ 	.short	0x0028


	//----- nvinfo : EIATTR_PARAM_CBANK
	.align		4
        /*0094*/ 	.byte	0x04, 0x0a
        /*0096*/ 	.short	(.L_102 - .L_101)
	.align		4
.L_101:
        /*0098*/ 	.word	index@(.nv.constant0._Z11jacobi_stepIdEviiPKT_PS0_S2_S0_)
        /*009c*/ 	.short	0x0380
        /*009e*/ 	.short	0x0028


	//----- nvinfo : EIATTR_SW_WAR
	.align		4
.L_102:
        /*00a0*/ 	.byte	0x04, 0x36
        /*00a2*/ 	.short	(.L_104 - .L_103)
.L_103:
        /*00a4*/ 	.word	0x00000008
.L_104:


//--------------------- .nv.callgraph             --------------------------
	.section	.nv.callgraph,"",@"SHT_CUDA_CALLGRAPH"
	.align	4
	.sectionentsize	8
	.align		4
        /*0000*/ 	.word	0x00000000
	.align		4
        /*0004*/ 	.word	0xffffffff
	.align		4
        /*0008*/ 	.word	0x00000000
	.align		4
        /*000c*/ 	.word	0xfffffffe
	.align		4
        /*0010*/ 	.word	0x00000000
	.align		4
        /*0014*/ 	.word	0xfffffffd
	.align		4
        /*0018*/ 	.word	0x00000000
	.align		4
        /*001c*/ 	.word	0xfffffffc


//--------------------- .nv.constant4             --------------------------
	.section	.nv.constant4,"a",@progbits
	.align	8
	.align		8
.nv.constant4:
        /*0000*/ 	.dword	_ZN41_INTERNAL_e3f96767_4_k_cu_991a8dc0_1025124cuda3std3__45__cpo5beginE
	.align		8
        /*0008*/ 	.dword	_ZN41_INTERNAL_e3f96767_4_k_cu_991a8dc0_1025124cuda3std3__45__cpo3endE
	.align		8
        /*0010*/ 	.dword	_ZN41_INTERNAL_e3f96767_4_k_cu_991a8dc0_1025124cuda3std3__45__cpo6cbeginE
	.align		8
        /*0018*/ 	.dword	_ZN41_INTERNAL_e3f96767_4_k_cu_991a8dc0_1025124cuda3std3__45__cpo4cendE
	.align		8
        /*0020*/ 	.dword	_ZN41_INTERNAL_e3f96767_4_k_cu_991a8dc0_1025124cuda3std3__45__cpo6rbeginE
	.align		8
        /*0028*/ 	.dword	_ZN41_INTERNAL_e3f96767_4_k_cu_991a8dc0_1025124cuda3std3__45__cpo4rendE
	.align		8
        /*0030*/ 	.dword	_ZN41_INTERNAL_e3f96767_4_k_cu_991a8dc0_1025124cuda3std3__45__cpo7crbeginE
	.align		8
        /*0038*/ 	.dword	_ZN41_INTERNAL_e3f96767_4_k_cu_991a8dc0_1025124cuda3std3__45__cpo5crendE
	.align		8
        /*0040*/ 	.dword	_ZN41_INTERNAL_e3f96767_4_k_cu_991a8dc0_1025124cuda3std3__443_GLOBAL__N__e3f96767_4_k_cu_991a8dc0_1025126ignoreE
	.align		8
        /*0048*/ 	.dword	_ZN41_INTERNAL_e3f96767_4_k_cu_991a8dc0_1025124cuda3std3__419piecewise_constructE
	.align		8
        /*0050*/ 	.dword	_ZN41_INTERNAL_e3f96767_4_k_cu_991a8dc0_1025124cuda3std3__48in_placeE
	.align		8
        /*0058*/ 	.dword	_ZN41_INTERNAL_e3f96767_4_k_cu_991a8dc0_1025124cuda3std3__420unreachable_sentinelE
	.align		8
        /*0060*/ 	.dword	_ZN41_INTERNAL_e3f96767_4_k_cu_991a8dc0_1025124cuda3std3__47nulloptE
	.align		8
        /*0068*/ 	.dword	_ZN41_INTERNAL_e3f96767_4_k_cu_991a8dc0_1025124cuda3std3__48unexpectE
	.align		8
        /*0070*/ 	.dword	_ZN41_INTERNAL_e3f96767_4_k_cu_991a8dc0_1025124cuda3std6ranges3__45__cpo4swapE
	.align		8
        /*0078*/ 	.dword	_ZN41_INTERNAL_e3f96767_4_k_cu_991a8dc0_1025124cuda3std6ranges3__45__cpo9iter_moveE
	.align		8
        /*0080*/ 	.dword	_ZN41_INTERNAL_e3f96767_4_k_cu_991a8dc0_1025124cuda3std6ranges3__45__cpo5beginE
	.align		8
        /*0088*/ 	.dword	_ZN41_INTERNAL_e3f96767_4_k_cu_991a8dc0_1025124cuda3std6ranges3__45__cpo3endE
	.align		8
        /*0090*/ 	.dword	_ZN41_INTERNAL_e3f96767_4_k_cu_991a8dc0_1025124cuda3std6ranges3__45__cpo6cbeginE
	.align		8
        /*0098*/ 	.dword	_ZN41_INTERNAL_e3f96767_4_k_cu_991a8dc0_1025124cuda3std6ranges3__45__cpo4cendE
	.align		8
        /*00a0*/ 	.dword	_ZN41_INTERNAL_e3f96767_4_k_cu_991a8dc0_1025124cuda3std6ranges3__45__cpo7advanceE
	.align		8
        /*00a8*/ 	.dword	_ZN41_INTERNAL_e3f96767_4_k_cu_991a8dc0_1025124cuda3std6ranges3__45__cpo9iter_swapE
	.align		8
        /*00b0*/ 	.dword	_ZN41_INTERNAL_e3f96767_4_k_cu_991a8dc0_1025124cuda3std6ranges3__45__cpo4nextE
	.align		8
        /*00b8*/ 	.dword	_ZN41_INTERNAL_e3f96767_4_k_cu_991a8dc0_1025124cuda3std6ranges3__45__cpo4prevE
	.align		8
        /*00c0*/ 	.dword	_ZN41_INTERNAL_e3f96767_4_k_cu_991a8dc0_1025124cuda3std6ranges3__45__cpo4dataE
	.align		8
        /*00c8*/ 	.dword	_ZN41_INTERNAL_e3f96767_4_k_cu_991a8dc0_1025124cuda3std6ranges3__45__cpo5cdataE
	.align		8
        /*00d0*/ 	.dword	_ZN41_INTERNAL_e3f96767_4_k_cu_991a8dc0_1025124cuda3std6ranges3__45__cpo4sizeE
	.align		8
        /*00d8*/ 	.dword	_ZN41_INTERNAL_e3f96767_4_k_cu_991a8dc0_1025124cuda3std6ranges3__45__cpo5ssizeE
	.align		8
        /*00e0*/ 	.dword	_ZN41_INTERNAL_e3f96767_4_k_cu_991a8dc0_1025124cuda3std6ranges3__45__cpo8distanceE
	.align		8
        /*00e8*/ 	.dword	_ZN41_INTERNAL_e3f96767_4_k_cu_991a8dc0_1025126thrust24THRUST_300001_SM_1000_NS8cuda_cub3parE
	.align		8
        /*00f0*/ 	.dword	_ZN41_INTERNAL_e3f96767_4_k_cu_991a8dc0_1025126thrust24THRUST_300001_SM_1000_NS8cuda_cub10par_nosyncE
	.align		8
        /*00f8*/ 	.dword	_ZN41_INTERNAL_e3f96767_4_k_cu_991a8dc0_1025126thrust24THRUST_300001_SM_1000_NS6system6detail10sequential3seqE
	.align		8
        /*0100*/ 	.dword	_ZN41_INTERNAL_e3f96767_4_k_cu_991a8dc0_1025126thrust24THRUST_300001_SM_1000_NS12placeholders2_1E
	.align		8
        /*0108*/ 	.dword	_ZN41_INTERNAL_e3f96767_4_k_cu_991a8dc0_1025126thrust24THRUST_300001_SM_1000_NS12placeholders2_2E
	.align		8
        /*0110*/ 	.dword	_ZN41_INTERNAL_e3f96767_4_k_cu_991a8dc0_1025126thrust24THRUST_300001_SM_1000_NS12placeholders2_3E
	.align		8
        /*0118*/ 	.dword	_ZN41_INTERNAL_e3f96767_4_k_cu_991a8dc0_1025126thrust24THRUST_300001_SM_1000_NS12placeholders2_4E
	.align		8
        /*0120*/ 	.dword	_ZN41_INTERNAL_e3f96767_4_k_cu_991a8dc0_1025126thrust24THRUST_300001_SM_1000_NS12placeholders2_5E
	.align		8
        /*0128*/ 	.dword	_ZN41_INTERNAL_e3f96767_4_k_cu_991a8dc0_1025126thrust24THRUST_300001_SM_1000_NS12placeholders2_6E
	.align		8
        /*0130*/ 	.dword	_ZN41_INTERNAL_e3f96767_4_k_cu_991a8dc0_1025126thrust24THRUST_300001_SM_1000_NS12placeholders2_7E
	.align		8
        /*0138*/ 	.dword	_ZN41_INTERNAL_e3f96767_4_k_cu_991a8dc0_1025126thrust24THRUST_300001_SM_1000_NS12placeholders2_8E
	.align		8
        /*0140*/ 	.dword	_ZN41_INTERNAL_e3f96767_4_k_cu_991a8dc0_1025126thrust24THRUST_300001_SM_1000_NS12placeholders2_9E
	.align		8
        /*0148*/ 	.dword	_ZN41_INTERNAL_e3f96767_4_k_cu_991a8dc0_1025126thrust24THRUST_300001_SM_1000_NS12placeholders3_10E
	.align		8
        /*0150*/ 	.dword	_ZN41_INTERNAL_e3f96767_4_k_cu_991a8dc0_1025126thrust24THRUST_300001_SM_1000_NS3seqE


//--------------------- .text._ZN3cub18CUB_300001_SM_10006detail11EmptyKernelIvEEvv --------------------------
	.section	.text._ZN3cub18CUB_300001_SM_10006detail11EmptyKernelIvEEvv,"ax",@progbits
	.align	128
        .global         _ZN3cub18CUB_300001_SM_10006detail11EmptyKernelIvEEvv
        .type           _ZN3cub18CUB_300001_SM_10006detail11EmptyKernelIvEEvv,@function
        .size           _ZN3cub18CUB_300001_SM_10006detail11EmptyKernelIvEEvv,(.L_x_4 - _ZN3cub18CUB_300001_SM_10006detail11EmptyKernelIvEEvv)
        .other          _ZN3cub18CUB_300001_SM_10006detail11EmptyKernelIvEEvv,@"STO_CUDA_ENTRY STV_DEFAULT"
_ZN3cub18CUB_300001_SM_10006detail11EmptyKernelIvEEvv:
.text._ZN3cub18CUB_300001_SM_10006detail11EmptyKernelIvEEvv:
[----:B------:R-:W-:Y:S01]  /*0000*/  LDC R1, c[0x0][0x37c] ;  /* 0x0000df00ff017b82 */ /* 0x000fe20000000800 */
[----:B------:R-:W-:Y:S05]  /*0010*/  EXIT ;  /* 0x000000000000794d */ /* 0x000fea0003800000 */
.L_x_0:
[----:B------:R-:W-:-:S00]  /*0020*/  BRA `(.L_x_0) ;  /* 0xfffffffc00fc7947 */ /* 0x000fc0000383ffff */
[----:B------:R-:W-:-:S00]  /*0030*/  NOP ;  /* 0x0000000000007918 */ /* 0x000fc00000000000 */
        /* <DEDUP_REMOVED lines=12> */
.L_x_4:


//--------------------- .text._Z15abs_diff_kernelIdEviPKT_S2_PS0_ --------------------------
	.section	.text._Z15abs_diff_kernelIdEviPKT_S2_PS0_,"ax",@progbits
	.align	128
        .global         _Z15abs_diff_kernelIdEviPKT_S2_PS0_
        .type           _Z15abs_diff_kernelIdEviPKT_S2_PS0_,@function
        .size           _Z15abs_diff_kernelIdEviPKT_S2_PS0_,(.L_x_5 - _Z15abs_diff_kernelIdEviPKT_S2_PS0_)
        .other          _Z15abs_diff_kernelIdEviPKT_S2_PS0_,@"STO_CUDA_ENTRY STV_DEFAULT"
_Z15abs_diff_kernelIdEviPKT_S2_PS0_:
.text._Z15abs_diff_kernelIdEviPKT_S2_PS0_:
[----:B------:R-:W-:Y:S01]  /*0000*/  LDC R1, c[0x0][0x37c] ;  /* 0x0000df00ff017b82 */ /* 0x000fe20000000800 */
[----:B------:R-:W0:Y:S07]  /*0010*/  S2R R0, SR_TID.X ;  /* 0x0000000000007919 */ /* 0x000e2e0000002100 */
[----:B------:R-:W0:Y:S01]  /*0020*/  S2UR UR4, SR_CTAID.X ;  /* 0x00000000000479c3 */ /* 0x000e220000002500 */
[----:B------:R-:W1:Y:S07]  /*0030*/  LDCU UR5, c[0x0][0x380] ;  /* 0x00007000ff0577ac */ /* 0x000e6e0008000800 */
[----:B------:R-:W0:Y:S02]  /*0040*/  LDC R13, c[0x0][0x360] ;  /* 0x0000d800ff0d7b82 */ /* 0x000e240000000800 */
[----:B0-----:R-:W-:-:S05]  /*0050*/  IMAD R13, R13, UR4, R0 ;  /* 0x000000040d0d7c24 */ /* 0x001fca000f8e0200 */
[----:B-1----:R-:W-:-:S13]  /*0060*/  ISETP.GE.AND P0, PT, R13, UR5, PT ;  /* 0x000000050d007c0c */ /* 0x002fda000bf06270 */
[----:B------:R-:W-:Y:S05]  /*0070*/  @P0 EXIT ;  /* 0x000000000000094d */ /* 0x000fea0003800000 */
[----:B------:R-:W0:Y:S01]  /*0080*/  LDC.64 R2, c[0x0][0x388] ;  /* 0x0000e200ff027b82 */ /* 0x000e220000000a00 */
[----:B------:R-:W1:Y:S07]  /*0090*/  LDCU.64 UR4, c[0x0][0x358] ;  /* 0x00006b00ff0477ac */ /* 0x000e6e0008000a00 */
[----:B------:R-:W2:Y:S08]  /*00a0*/  LDC.64 R4, c[0x0][0x390] ;  /* 0x0000e400ff047b82 */ /* 0x000eb00000000a00 */
[----:B------:R-:W3:Y:S01]  /*00b0*/  LDC.64 R8, c[0x0][0x398] ;  /* 0x0000e600ff087b82 */ /* 0x000ee20000000a00 */
[----:B0-----:R-:W-:-:S06]  /*00c0*/  IMAD.WIDE R2, R13, 0x8, R2 ;  /* 0x000000080d027825 */ /* 0x001fcc00078e0202 */
[----:B-1----:R-:W4:Y:S01]  /*00d0*/  LDG.E.64.CONSTANT R2, desc[UR4][R2.64] ;  /* 0x0000000402027981 */ /* 0x002f22000c1e9b00 */
[----:B--2---:R-:W-:-:S06]  /*00e0*/  IMAD.WIDE R4, R13, 0x8, R4 ;  /* 0x000000080d047825 */ /* 0x004fcc00078e0204 */
[----:B------:R-:W4:Y:S02]  /*00f0*/  LDG.E.64.CONSTANT R4, desc[UR4][R4.64] ;  /* 0x0000000404047981 */ /* 0x000f24000c1e9b00 */
[----:B----4-:R-:W-:-:S08]  /*0100*/  DADD R6, R2, -R4 ;  /* 0x0000000002067229 */ /* 0x010fd00000000804 */
[----:B------:R-:W-:Y:S01]  /*0110*/  DADD R10, -RZ, |R6| ;  /* 0x00000000ff0a7229 */ /* 0x000fe20000000506 */
[----:B---3--:R-:W-:-:S06]  /*0120*/  IMAD.WIDE R6, R13, 0x8, R8 ;  /* 0x000000080d067825 */ /* 0x008fcc00078e0208 */
[----:B------:R-:W-:Y:S01]  /*0130*/  STG.E.64 desc[UR4][R6.64], R10 ;  /* 0x0000000a06007986 */ /* 0x000fe2000c101b04 */
[----:B------:R-:W-:Y:S05]  /*0140*/  EXIT ;  /* 0x000000000000794d */ /* 0x000fea0003800000 */
.L_x_1:
        /* <DEDUP_REMOVED lines=11> */
.L_x_5:


//--------------------- .text._Z11jacobi_stepIdEviiPKT_PS0_S2_S0_ --------------------------
	.section	.text._Z11jacobi_stepIdEviiPKT_PS0_S2_S0_,"ax",@progbits
	.align	128
        .global         _Z11jacobi_stepIdEviiPKT_PS0_S2_S0_
        .type           _Z11jacobi_stepIdEviiPKT_PS0_S2_S0_,@function
        .size           _Z11jacobi_stepIdEviiPKT_PS0_S2_S0_,(.L_x_6 - _Z11jacobi_stepIdEviiPKT_PS0_S2_S0_)
        .other          _Z11jacobi_stepIdEviiPKT_PS0_S2_S0_,@"STO_CUDA_ENTRY STV_DEFAULT"
_Z11jacobi_stepIdEviiPKT_PS0_S2_S0_:
.text._Z11jacobi_stepIdEviiPKT_PS0_S2_S0_:
[----:B------:R-:W-:Y:S01]  /*0000*/  LDC R1, c[0x0][0x37c] ;  /* 0x0000df00ff017b82 */ /* 0x000fe20000000800 */
[----:B------:R-:W0:Y:S07]  /*0010*/  S2R R7, SR_TID.Y ;  /* 0x0000000000077919 */ /* 0x000e2e0000002200 */
[----:B------:R-:W1:Y:S01]  /*0020*/  LDC R5, c[0x0][0x360] ;  /* 0x0000d800ff057b82 */ /* 0x000e620000000800 */
[----:B------:R-:W1:Y:S07]  /*0030*/  S2R R4, SR_TID.X ;  /* 0x0000000000047919 */ /* 0x000e6e0000002100 */
[----:B------:R-:W0:Y:S08]  /*0040*/  S2UR UR5, SR_CTAID.Y ;  /* 0x00000000000579c3 */ /* 0x000e300000002600 */
[----:B------:R-:W0:Y:S08]  /*0050*/  LDC R0, c[0x0][0x364] ;  /* 0x0000d900ff007b82 */ /* 0x000e300000000800 */
[----:B------:R-:W1:Y:S08]  /*0060*/  S2UR UR4, SR_CTAID.X ;  /* 0x00000000000479c3 */ /* 0x000e700000002500 */
[----:B------:R-:W2:Y:S01]  /*0070*/  LDC.64 R2, c[0x0][0x380] ;  /* 0x0000e000ff027b82 */ /* 0x000ea20000000a00 */
[----:B0-----:R-:W-:-:S02]  /*0080*/  IMAD R0, R0, UR5, R7 ;  /* 0x0000000500007c24 */ /* 0x001fc4000f8e0207 */
[----:B-1----:R-:W-:-:S03]  /*0090*/  IMAD R5, R5, UR4, R4 ;  /* 0x0000000405057c24 */ /* 0x002fc6000f8e0204 */
[----:B--2---:R-:W-:-:S04]  /*00a0*/  ISETP.GE.AND P0, PT, R0, R3, PT ;  /* 0x000000030000720c */ /* 0x004fc80003f06270 */
[----:B------:R-:W-:-:S13]  /*00b0*/  ISETP.GE.OR P0, PT, R5, R2, P0 ;  /* 0x000000020500720c */ /* 0x000fda0000706670 */
[----:B------:R-:W-:Y:S05]  /*00c0*/  @P0 EXIT ;  /* 0x000000000000094d */ /* 0x000fea0003800000 */
[----:B------:R-:W-:Y:S01]  /*00d0*/  IADD3 R4, PT, PT, R2, -0x1, RZ ;  /* 0xffffffff02047810 */ /* 0x000fe20007ffe0ff */
[----:B------:R-:W0:Y:S01]  /*00e0*/  LDCU.64 UR4, c[0x0][0x358] ;  /* 0x00006b00ff0477ac */ /* 0x000e220008000a00 */
[----:B------:R-:W-:Y:S02]  /*00f0*/  IADD3 R3, PT, PT, R3, -0x1, RZ ;  /* 0xffffffff03037810 */ /* 0x000fe40007ffe0ff */
[C---:B------:R-:W-:Y:S02]  /*0100*/  ISETP.NE.AND P0, PT, R5.reuse, R4, PT ;  /* 0x000000040500720c */ /* 0x040fe40003f05270 */
[C---:B------:R-:W-:Y:S01]  /*0110*/  ISETP.NE.AND P1, PT, R0.reuse, R3, PT ;  /* 0x000000030000720c */ /* 0x040fe20003f25270 */
[----:B------:R-:W-:Y:S01]  /*0120*/  IMAD R3, R0, R2, R5 ;  /* 0x0000000200037224 */ /* 0x000fe200078e0205 */
[----:B------:R-:W-:-:S04]  /*0130*/  ISETP.NE.AND P0, PT, R5, RZ, P0 ;  /* 0x000000ff0500720c */ /* 0x000fc80000705270 */
[----:B------:R-:W-:-:S13]  /*0140*/  ISETP.NE.AND P0, PT, R0, RZ, P0 ;  /* 0x000000ff0000720c */ /* 0x000fda0000705270 */
[----:B0-----:R-:W-:Y:S05]  /*0150*/  @P0 BRA P1, `(.L_x_2) ;  /* 0x00000000001c0947 */ /* 0x001fea0000800000 */
[----:B------:R-:W0:Y:S08]  /*0160*/  LDC.64 R4, c[0x0][0x388] ;  /* 0x0000e200ff047b82 */ /* 0x000e300000000a00 */
[----:B------:R-:W1:Y:S01]  /*0170*/  LDC.64 R6, c[0x0][0x390] ;  /* 0x0000e400ff067b82 */ /* 0x000e620000000a00 */
[----:B0-----:R-:W-:-:S06]  /*0180*/  IMAD.WIDE R4, R3, 0x8, R4 ;  /* 0x0000000803047825 */ /* 0x001fcc00078e0204 */
[----:B------:R-:W2:Y:S01]  /*0190*/  LDG.E.64.CONSTANT R4, desc[UR4][R4.64] ;  /* 0x0000000404047981 */ /* 0x000ea2000c1e9b00 */
[----:B-1----:R-:W-:-:S05]  /*01a0*/  IMAD.WIDE R2, R3, 0x8, R6 ;  /* 0x0000000803027825 */ /* 0x002fca00078e0206 */
[----:B--2---:R-:W-:Y:S01]  /*01b0*/  STG.E.64 desc[UR4][R2.64], R4 ;  /* 0x0000000402007986 */ /* 0x004fe2000c101b04 */
[----:B------:R-:W-:Y:S05]  /*01c0*/  EXIT ;  /* 0x000000000000794d */ /* 0x000fea0003800000 */
.L_x_2:
[----:B------:R-:W0:Y:S01]  /*01d0*/  LDCU.64 UR6, c[0x0][0x398] ;  /* 0x00007300ff0677ac */ /* 0x000e220008000a00 */
[----:B------:R-:W1:Y:S01]  /*01e0*/  LDC.64 R8, c[0x0][0x388] ;  /* 0x0000e200ff087b82 */ /* 0x000e620000000a00 */
[----:B------:R-:W-:Y:S02]  /*01f0*/  IADD3 R11, PT, PT, R3, -R2, RZ ;  /* 0x80000002030b7210 */ /* 0x000fe40007ffe0ff */
[----:B0-----:R-:W-:-:S04]  /*0200*/  ISETP.NE.U32.AND P0, PT, RZ, UR6, PT ;  /* 0x00000006ff007c0c */ /* 0x001fc8000bf05070 */
[----:B------:R-:W-:Y:S02]  /*0210*/  ISETP.NE.AND.EX P0, PT, RZ, UR7, PT, P0 ;  /* 0x00000007ff007c0c */ /* 0x000fe4000bf05300 */
[----:B------:R-:W-:Y:S01]  /*0220*/  CS2R R12, SRZ ;  /* 0x00000000000c7805 */ /* 0x000fe2000001ff00 */
[----:B------:R-:W0:Y:S01]  /*0230*/  LDCU.64 UR6, c[0x0][0x3a0] ;  /* 0x00007400ff0677ac */ /* 0x000e220008000a00 */
[----:B-1----:R-:W-:-:S05]  /*0240*/  IMAD.WIDE R16, R3, 0x8, R8 ;  /* 0x0000000803107825 */ /* 0x002fca00078e0208 */
[----:B------:R-:W2:Y:S04]  /*0250*/  LDG.E.64.CONSTANT R4, desc[UR4][R16.64+-0x8] ;  /* 0xfffff80410047981 */ /* 0x000ea8000c1e9b00 */
[----:B------:R-:W1:Y:S01]  /*0260*/  @P0 LDC.64 R14, c[0x0][0x398] ;  /* 0x0000e600ff0e0b82 */ /* 0x000e620000000a00 */
[----:B------:R-:W2:Y:S01]  /*0270*/  LDG.E.64.CONSTANT R6, desc[UR4][R16.64+0x8] ;  /* 0x0000080410067981 */ /* 0x000ea2000c1e9b00 */
[----:B------:R-:W-:-:S04]  /*0280*/  IMAD.WIDE R8, R11, 0x8, R8 ;  /* 0x000000080b087825 */ /* 0x000fc800078e0208 */
[----:B------:R-:W-:Y:S02]  /*0290*/  IMAD.WIDE R10, R2, 0x8, R16 ;  /* 0x00000008020a7825 */ /* 0x000fe400078e0210 */
[----:B------:R-:W3:Y:S04]  /*02a0*/  LDG.E.64.CONSTANT R8, desc[UR4][R8.64] ;  /* 0x0000000408087981 */ /* 0x000ee8000c1e9b00 */
[----:B------:R-:W4:Y:S01]  /*02b0*/  LDG.E.64.CONSTANT R10, desc[UR4][R10.64] ;  /* 0x000000040a0a7981 */ /* 0x000f22000c1e9b00 */
[----:B-1----:R-:W-:-:S05]  /*02c0*/  @P0 IMAD.WIDE R14, R3, 0x8, R14 ;  /* 0x00000008030e0825 */ /* 0x002fca00078e020e */
[----:B------:R-:W0:Y:S01]  /*02d0*/  @P0 LDG.E.64.CONSTANT R12, desc[UR4][R14.64] ;  /* 0x000000040e0c0981 */ /* 0x000e22000c1e9b00 */
[----:B--2---:R-:W-:Y:S01]  /*02e0*/  DADD R4, R4, R6 ;  /* 0x0000000004047229 */ /* 0x004fe20000000006 */
[----:B------:R-:W1:Y:S07]  /*02f0*/  LDC.64 R6, c[0x0][0x390] ;  /* 0x0000e400ff067b82 */ /* 0x000e6e0000000a00 */
[----:B---3--:R-:W-:-:S08]  /*0300*/  DADD R4, R4, R8 ;  /* 0x0000000004047229 */ /* 0x008fd00000000008 */
[----:B----4-:R-:W-:-:S08]  /*0310*/  DADD R4, R4, R10 ;  /* 0x0000000004047229 */ /* 0x010fd0000000000a */
[----:B0-----:R-:W-:Y:S01]  /*0320*/  DFMA R4, -R12, UR6, R4 ;  /* 0x000000060c047c2b */ /* 0x001fe20008000104 */
[----:B-1----:R-:W-:-:S07]  /*0330*/  IMAD.WIDE R6, R3, 0x8, R6 ;  /* 0x0000000803067825 */ /* 0x002fce00078e0206 */
[----:B------:R-:W-:-:S07]  /*0340*/  DMUL R4, R4, 0.25 ;  /* 0x3fd0000004047828 */ /* 0x000fce0000000000 */
[----:B------:R-:W-:Y:S01]  /*0350*/  STG.E.64 desc[UR4][R6.64], R4 ;  /* 0x0000000406007986 */ /* 0x000fe2000c101b04 */
[----:B------:R-:W-:Y:S05]  /*0360*/  EXIT ;  /* 0x000000000000794d */ /* 0x000fea0003800000 */
.L_x_3:
        /* <DEDUP_REMOVED lines=9> */
.L_x_6:


//--------------------- .nv.shared.reserved.0     --------------------------
	.section	.nv.shared.reserved.0,"aw",@nobits
	.weak		__nv_reservedSMEM_offset_0_alias
	.size		__nv_reservedSMEM_offset_0_alias, 0, 64
	.other		__nv_reservedSMEM_offset_0_alias,@"STO_CUDA_RESERVED_SHARED STV_DEFAULT"
__nv_reservedSMEM_offset_0_alias:
	.zero		0
	.zero		64


//--------------------- .nv.global                --------------------------
	.section	.nv.global,"aw",@nobits
.nv.global:
	.type		_ZN41_INTERNAL_e3f96767_4_k_cu_991a8dc0_1025126thrust24THRUST_300001_SM_1000_NS3seqE,@object
	.size		_ZN41_INTERNAL_e3f96767_4_k_cu_991a8dc0_1025126thrust24THRUST_300001_SM_1000_NS3seqE,(_ZN41_INTERNAL_e3f96767_4_k_cu_991a8dc0_1025124cuda3std3__48in_placeE - _ZN41_INTERNAL_e3f96767_4_k_cu_991a8dc0_1025126thrust24THRUST_300001_SM_1000_NS3seqE)
_ZN41_INTERNAL_e3f96767_4_k_cu_991a8dc0_1025126thrust24THRUST_300001_SM_1000_NS3seqE:
	.zero		1
	.type		_ZN41_INTERNAL_e3f96767_4_k_cu_991a8dc0_1025124cuda3std3__48in_placeE,@object
	.size		_ZN41_INTERNAL_e3f96767_4_k_cu_991a8dc0_1025124cuda3std3__48in_placeE,(_ZN41_INTERNAL_e3f96767_4_k_cu_991a8dc0_1025124cuda3std6ranges3__45__cpo4sizeE - _ZN41_INTERNAL_e3f96767_4_k_cu_991a8dc0_1025124cuda3std3__48in_placeE)
_ZN41_INTERNAL_e3f96767_4_k_cu_991a8dc0_1025124cuda3std3__48in_placeE:
	.zero		1
	.type		_ZN41_INTERNAL_e3f96767_4_k_cu_991a8dc0_1025124cuda3std6ranges3__45__cpo4sizeE,@object
	.size		_ZN41_INTERNAL_e3f96767_4_k_cu_991a8dc0_1025124cuda3std6ranges3__45__cpo4sizeE,(_ZN41_INTERNAL_e3f96767_4_k_cu_991a8dc0_1025126thrust24THRUST_300001_SM_1000_NS12placeholders2_3E - _ZN41_INTERNAL_e3f96767_4_k_cu_991a8dc0_1025124cuda3std6ranges3__45__cpo4sizeE)
_ZN41_INTERNAL_e3f96767_4_k_cu_991a8dc0_1025124cuda3std6ranges3__45__cpo4sizeE:
	.zero		1
	.type		_ZN41_INTERNAL_e3f96767_4_k_cu_991a8dc0_1025126thrust24THRUST_300001_SM_1000_NS12placeholders2_3E,@object
	.size		_ZN41_INTERNAL_e3f96767_4_k_cu_991a8dc0_1025126thrust24THRUST_300001_SM_1000_NS12placeholders2_3E,(_ZN41_INTERNAL_e3f96767_4_k_cu_991a8dc0_1025124cuda3std3__45__cpo6cbeginE - _ZN41_INTERNAL_e3f96767_4_k_cu_991a8dc0_1025126thrust24THRUST_300001_SM_1000_NS12placeholders2_3E)
_ZN41_INTERNAL_e3f96767_4_k_cu_991a8dc0_1025126thrust24THRUST_300001_SM_1000_NS12placeholders2_3E:
	.zero		1
	.type		_ZN41_INTERNAL_e3f96767_4_k_cu_991a8dc0_1025124cuda3std3__45__cpo6cbeginE,@object
	.size		_ZN41_INTERNAL_e3f96767_4_k_cu_991a8dc0_1025124cuda3std3__45__cpo6cbeginE,(_ZN41_INTERNAL_e3f96767_4_k_cu_991a8dc0_1025124cuda3std6ranges3__45__cpo6cbeginE - _ZN41_INTERNAL_e3f96767_4_k_cu_991a8dc0_1025124cuda3std3__45__cpo6cbeginE)
_ZN41_INTERNAL_e3f96767_4_k_cu_991a8dc0_1025124cuda3std3__45__cpo6cbeginE:
	.zero		1
	.type		_ZN41_INTERNAL_e3f96767_4_k_cu_991a8dc0_1025124cuda3std6ranges3__45__cpo6cbeginE,@object
	.size		_ZN41_INTERNAL_e3f96767_4_k_cu_991a8dc0_1025124cuda3std6ranges3__45__cpo6cbeginE,(_ZN41_INTERNAL_e3f96767_4_k_cu_991a8dc0_1025126thrust24THRUST_300001_SM_1000_NS12placeholders2_7E - _ZN41_INTERNAL_e3f96767_4_k_cu_991a8dc0_1025124cuda3std6ranges3__45__cpo6cbeginE)
_ZN41_INTERNAL_e3f96767_4_k_cu_991a8dc0_1025124cuda3std6ranges3__45__cpo6cbeginE:
	.zero		1
	.type		_ZN41_INTERNAL_e3f96767_4_k_cu_991a8dc0_1025126thrust24THRUST_300001_SM_1000_NS12placeholders2_7E,@object
	.size		_ZN41_INTERNAL_e3f96767_4_k_cu_991a8dc0_1025126thrust24THRUST_300001_SM_1000_NS12placeholders2_7E,(_ZN41_INTERNAL_e3f96767_4_k_cu_991a8dc0_1025124cuda3std3__45__cpo7crbeginE - _ZN41_INTERNAL_e3f96767_4_k_cu_991a8dc0_1025126thrust24THRUST_300001_SM_1000_NS12placeholders2_7E)
_ZN41_INTERNAL_e3f96767_4_k_cu_991a8dc0_1025126thrust24THRUST_300001_SM_1000_NS12placeholders2_7E:
	.zero		1
	.type		_ZN41_INTERNAL_e3f96767_4_k_cu_991a8dc0_1025124cuda3std3__45__cpo7crbeginE,@object
	.size		_ZN41_INTERNAL_e3f96767_4_k_cu_991a8dc0_1025124cuda3std3__45__cpo7crbeginE,(_ZN41_INTERNAL_e3f96767_4_k_cu_991a8dc0_1025124cuda3std6ranges3__45__cpo4nextE - _ZN41_INTERNAL_e3f96767_4_k_cu_991a8dc0_1025124cuda3std3__45__cpo7crbeginE)
_ZN41_INTERNAL_e3f96767_4_k_cu_991a8dc0_1025124cuda3std3__45__cpo7crbeginE:
	.zero		1
	.type		_ZN41_INTERNAL_e3f96767_4_k_cu_991a8dc0_1025124cuda3std6ranges3__45__cpo4nextE,@object
	.size		_ZN41_INTERNAL_e3f96767_4_k_cu_991a8dc0_1025124cuda3std6ranges3__45__cpo4nextE,(_ZN41_INTERNAL_e3f96767_4_k_cu_991a8dc0_1025124cuda3std6ranges3__45__cpo4swapE - _ZN41_INTERNAL_e3f96767_4_k_cu_991a8dc0_1025124cuda3std6ranges3__45__cpo4nextE)
_ZN41_INTERNAL_e3f96767_4_k_cu_991a8dc0_1025124cuda3std6ranges3__45__cpo4nextE:
	.zero		1
	.type		_ZN41_INTERNAL_e3f96767_4_k_cu_991a8dc0_1025124cuda3std6ranges3__45__cpo4swapE,@object
	.size		_ZN41_INTERNAL_e3f96767_4_k_cu_991a8dc0_1025124cuda3std6ranges3__45__cpo4swapE,(_ZN41_INTERNAL_e3f96767_4_k_cu_991a8dc0_1025126thrust24THRUST_300001_SM_1000_NS8cuda_cub10par_nosyncE - _ZN41_INTERNAL_e3f96767_4_k_cu_991a8dc0_1025124cuda3std6ranges3__45__cpo4swapE)
_ZN41_INTERNAL_e3f96767_4_k_cu_991a8dc0_1025124cuda3std6ranges3__45__cpo4swapE:
	.zero		1
	.type		_ZN41_INTERNAL_e3f96767_4_k_cu_991a8dc0_1025126thrust24THRUST_300001_SM_1000_NS8cuda_cub10par_nosyncE,@object
	.size		_ZN41_INTERNAL_e3f96767_4_k_cu_991a8dc0_1025126thrust24THRUST_300001_SM_1000_NS8cuda_cub10par_nosyncE,(_ZN41_INTERNAL_e3f96767_4_k_cu_991a8dc0_1025126thrust24THRUST_300001_SM_1000_NS12placeholders2_9E - _ZN41_INTERNAL_e3f96767_4_k_cu_991a8dc0_1025126thrust24THRUST_300001_SM_1000_NS8cuda_cub10par_nosyncE)
_ZN41_INTERNAL_e3f96767_4_k_cu_991a8dc0_1025126thrust24THRUST_300001_SM_1000_NS8cuda_cub10par_nosyncE:
	.zero		1
	.type		_ZN41_INTERNAL_e3f96767_4_k_cu_991a8dc0_1025126thrust24THRUST_300001_SM_1000_NS12placeholders2_9E,@object
	.size		_ZN41_INTERNAL_e3f96767_4_k_cu_991a8dc0_1025126thrust24THRUST_300001_SM_1000_NS12placeholders2_9E,(_ZN41_INTERNAL_e3f96767_4_k_cu_991a8dc0_1025124cuda3std3__443_GLOBAL__N__e3f96767_4_k_cu_991a8dc0_1025126ignoreE - _ZN41_INTERNAL_e3f96767_4_k_cu_991a8dc0_1025126thrust24THRUST_300001_SM_1000_NS12placeholders2_9E)
_ZN41_INTERNAL_e3f96767_4_k_cu_991a8dc0_1025126thrust24THRUST_300001_SM_1000_NS12placeholders2_9E:
	.zero		1
	.type		_ZN41_INTERNAL_e3f96767_4_k_cu_991a8dc0_1025124cuda3std3__443_GLOBAL__N__e3f96767_4_k_cu_991a8dc0_1025126ignoreE,@object
	.size		_ZN41_INTERNAL_e3f96767_4_k_cu_991a8dc0_1025124cuda3std3__443_GLOBAL__N__e3f96767_4_k_cu_991a8dc0_1025126ignoreE,(_ZN41_INTERNAL_e3f96767_4_k_cu_991a8dc0_1025124cuda3std6ranges3__45__cpo4dataE - _ZN41_INTERNAL_e3f96767_4_k_cu_991a8dc0_1025124cuda3std3__443_GLOBAL__N__e3f96767_4_k_cu_991a8dc0_1025126ignoreE)
_ZN41_INTERNAL_e3f96767_4_k_cu_991a8dc0_1025124cuda3std3__443_GLOBAL__N__e3f96767_4_k_cu_991a8dc0_1025126ignoreE:
	.zero		1
	.type		_ZN41_INTERNAL_e3f96767_4_k_cu_991a8dc0_1025124cuda3std6ranges3__45__cpo4dataE,@object
	.size		_ZN41_INTERNAL_e3f96767_4_k_cu_991a8dc0_1025124cuda3std6ranges3__45__cpo4dataE,(_ZN41_INTERNAL_e3f96767_4_k_cu_991a8dc0_1025126thrust24THRUST_300001_SM_1000_NS12placeholders2_1E - _ZN41_INTERNAL_e3f96767_4_k_cu_991a8dc0_1025124cuda3std6ranges3__45__cpo4dataE)
_ZN41_INTERNAL_e3f96767_4_k_cu_991a8dc0_1025124cuda3std6ranges3__45__cpo4dataE:
	.zero		1
	.type		_ZN41_INTERNAL_e3f96767_4_k_cu_991a8dc0_1025126thrust24THRUST_300001_SM_1000_NS12placeholders2_1E,@object
	.size		_ZN41_INTERNAL_e3f96767_4_k_cu_991a8dc0_1025126thrust24THRUST_300001_SM_1000_NS12placeholders2_1E,(_ZN41_INTERNAL_e3f96767_4_k_cu_991a8dc0_1025124cuda3std3__45__cpo5beginE - _ZN41_INTERNAL_e3f96767_4_k_cu_991a8dc0_1025126thrust24THRUST_300001_SM_1000_NS12placeholders2_1E)
_ZN41_INTERNAL_e3f96767_4_k_cu_991a8dc0_1025126thrust24THRUST_300001_SM_1000_NS12placeholders2_1E:
	.zero		1
	.type		_ZN41_INTERNAL_e3f96767_4_k_cu_991a8dc0_1025124cuda3std3__45__cpo5beginE,@object
	.size		_ZN41_INTERNAL_e3f96767_4_k_cu_991a8dc0_1025124cuda3std3__45__cpo5beginE,(_ZN41_INTERNAL_e3f96767_4_k_cu_991a8dc0_1025124cuda3std6ranges3__45__cpo5beginE - _ZN41_INTERNAL_e3f96767_4_k_cu_991a8dc0_1025124cuda3std3__45__cpo5beginE)
_ZN41_INTERNAL_e3f96767_4_k_cu_991a8dc0_1025124cuda3std3__45__cpo5beginE:
	.zero		1
	.type		_ZN41_INTERNAL_e3f96767_4_k_cu_991a8dc0_1025124cuda3std6ranges3__45__cpo5beginE,@object
	.size		_ZN41_INTERNAL_e3f96767_4_k_cu_991a8dc0_1025124cuda3std6ranges3__45__cpo5beginE,(_ZN41_INTERNAL_e3f96767_4_k_cu_991a8dc0_1025126thrust24THRUST_300001_SM_1000_NS12placeholders2_5E - _ZN41_INTERNAL_e3f96767_4_k_cu_991a8dc0_1025124cuda3std6ranges3__45__cpo5beginE)
_ZN41_INTERNAL_e3f96767_4_k_cu_991a8dc0_1025124cuda3std6ranges3__45__cpo5beginE:
	.zero		1
	.type		_ZN41_INTERNAL_e3f96767_4_k_cu_991a8dc0_1025126thrust24THRUST_300001_SM_1000_NS12placeholders2_5E,@object
	.size		_ZN41_INTERNAL_e3f96767_4_k_cu_991a8dc0_1025126thrust24THRUST_300001_SM_1000_NS12placeholders2_5E,(_ZN41_INTERNAL_e3f96767_4_k_cu_991a8dc0_1025124cuda3std3__45__cpo6rbeginE - _ZN41_INTERNAL_e3f96767_4_k_cu_991a8dc0_1025126thrust24THRUST_300001_SM_1000_NS12placeholders2_5E)
_ZN41_INTERNAL_e3f96767_4_k_cu_991a8dc0_1025126thrust24THRUST_300001_SM_1000_NS12placeholders2_5E:
	.zero		1
	.type		_ZN41_INTERNAL_e3f96767_4_k_cu_991a8dc0_1025124cuda3std3__45__cpo6rbeginE,@object
	.size		_ZN41_INTERNAL_e3f96767_4_k_cu_991a8dc0_1025124cuda3std3__45__cpo6rbeginE,(_ZN41_INTERNAL_e3f96767_4_k_cu_991a8dc0_1025124cuda3std6ranges3__45__cpo7advanceE - _ZN41_INTERNAL_e3f96767_4_k_cu_991a8dc0_1025124cuda3std3__45__cpo6rbeginE)
_ZN41_INTERNAL_e3f96767_4_k_cu_991a8dc0_1025124cuda3std3__45__cpo6rbeginE:
	.zero		1
	.type		_ZN41_INTERNAL_e3f96767_4_k_cu_991a8dc0_1025124cuda3std6ranges3__45__cpo7advanceE,@object
	.size		_ZN41_INTERNAL_e3f96767_4_k_cu_991a8dc0_1025124cuda3std6ranges3__45__cpo7advanceE,(_ZN41_INTERNAL_e3f96767_4_k_cu_991a8dc0_1025124cuda3std3__47nulloptE - _ZN41_INTERNAL_e3f96767_4_k_cu_991a8dc0_1025124cuda3std6ranges3__45__cpo7advanceE)
_ZN41_INTERNAL_e3f96767_4_k_cu_991a8dc0_1025124cuda3std6ranges3__45__cpo7advanceE:
	.zero		1
	.type		_ZN41_INTERNAL_e3f96767_4_k_cu_991a8dc0_1025124cuda3std3__47nulloptE,@object
	.size		_ZN41_INTERNAL_e3f96767_4_k_cu_991a8dc0_1025124cuda3std3__47nulloptE,(_ZN41_INTERNAL_e3f96767_4_k_cu_991a8dc0_1025124cuda3std6ranges3__45__cpo8distanceE - _ZN41_INTERNAL_e3f96767_4_k_cu_991a8dc0_1025124cuda3std3__47nulloptE)
_ZN41_INTERNAL_e3f96767_4_k_cu_991a8dc0_1025124cuda3std3__47nulloptE:
	.zero		1
	.type		_ZN41_INTERNAL_e3f96767_4_k_cu_991a8dc0_1025124cuda3std6ranges3__45__cpo8distanceE,@object
	.size		_ZN41_INTERNAL_e3f96767_4_k_cu_991a8dc0_1025124cuda3std6ranges3__45__cpo8distanceE,(_ZN41_INTERNAL_e3f96767_4_k_cu_991a8dc0_1025126thrust24THRUST_300001_SM_1000_NS12placeholders3_10E - _ZN41_INTERNAL_e3f96767_4_k_cu_991a8dc0_1025124cuda3std6ranges3__45__cpo8distanceE)
_ZN41_INTERNAL_e3f96767_4_k_cu_991a8dc0_1025124cuda3std6ranges3__45__cpo8distanceE:
	.zero		1
	.type		_ZN41_INTERNAL_e3f96767_4_k_cu_991a8dc0_1025126thrust24THRUST_300001_SM_1000_NS12placeholders3_10E,@object
	.size		_ZN41_INTERNAL_e3f96767_4_k_cu_991a8dc0_1025126thrust24THRUST_300001_SM_1000_NS12placeholders3_10E,(_ZN41_INTERNAL_e3f96767_4_k_cu_991a8dc0_1025124cuda3std3__419piecewise_constructE - _ZN41_INTERNAL_e3f96767_4_k_cu_991a8dc0_1025126thrust24THRUST_300001_SM_1000_NS12placeholders3_10E)
_ZN41_INTERNAL_e3f96767_4_k_cu_991a8dc0_1025126thrust24THRUST_300001_SM_1000_NS12placeholders3_10E:
	.zero		1
	.type		_ZN41_INTERNAL_e3f96767_4_k_cu_991a8dc0_1025124cuda3std3__419piecewise_constructE,@object
	.size		_ZN41_INTERNAL_e3f96767_4_k_cu_991a8dc0_1025124cuda3std3__419piecewise_constructE,(_ZN41_INTERNAL_e3f96767_4_k_cu_991a8dc0_1025124cuda3std6ranges3__45__cpo5cdataE - _ZN41_INTERNAL_e3f96767_4_k_cu_991a8dc0_1025124cuda3std3__419piecewise_constructE)
_ZN41_INTERNAL_e3f96767_4_k_cu_991a8dc0_1025124cuda3std3__419piecewise_constructE:
	.zero		1
	.type		_ZN41_INTERNAL_e3f96767_4_k_cu_991a8dc0_1025124cuda3std6ranges3__45__cpo5cdataE,@object
	.size		_ZN41_INTERNAL_e3f96767_4_k_cu_991a8dc0_1025124cuda3std6ranges3__45__cpo5cdataE,(_ZN41_INTERNAL_e3f96767_4_k_cu_991a8dc0_1025126thrust24THRUST_300001_SM_1000_NS12placeholders2_2E - _ZN41_INTERNAL_e3f96767_4_k_cu_991a8dc0_1025124cuda3std6ranges3__45__cpo5cdataE)
_ZN41_INTERNAL_e3f96767_4_k_cu_991a8dc0_1025124cuda3std6ranges3__45__cpo5cdataE:
	.zero		1
	.type		_ZN41_INTERNAL_e3f96767_4_k_cu_991a8dc0_1025126thrust24THRUST_300001_SM_1000_NS12placeholders2_2E,@object
	.size		_ZN41_INTERNAL_e3f96767_4_k_cu_991a8dc0_1025126thrust24THRUST_300001_SM_1000_NS12placeholders2_2E,(_ZN41_INTERNAL_e3f96767_4_k_cu_991a8dc0_1025124cuda3std3__45__cpo3endE - _ZN41_INTERNAL_e3f96767_4_k_cu_991a8dc0_1025126thrust24THRUST_300001_SM_1000_NS12placeholders2_2E)
_ZN41_INTERNAL_e3f96767_4_k_cu_991a8dc0_1025126thrust24THRUST_300001_SM_1000_NS12placeholders2_2E:
	.zero		1
	.type		_ZN41_INTERNAL_e3f96767_4_k_cu_991a8dc0_1025124cuda3std3__45__cpo3endE,@object
	.size		_ZN41_INTERNAL_e3f96767_4_k_cu_991a8dc0_1025124cuda3std3__45__cpo3endE,(_ZN41_INTERNAL_e3f96767_4_k_cu_991a8dc0_1025124cuda3std6ranges3__45__cpo3endE - _ZN41_INTERNAL_e3f96767_4_k_cu_991a8dc0_1025124cuda3std3__45__cpo3endE)
_ZN41_INTERNAL_e3f96767_4_k_cu_991a8dc0_1025124cuda3std3__45__cpo3endE:
	.zero		1
	.type		_ZN41_INTERNAL_e3f96767_4_k_cu_991a8dc0_1025124cuda3std6ranges3__45__cpo3endE,@object
	.size		_ZN41_INTERNAL_e3f96767_4_k_cu_991a8dc0_1025124cuda3std6ranges3__45__cpo3endE,(_ZN41_INTERNAL_e3f96767_4_k_cu_991a8dc0_1025126thrust24THRUST_300001_SM_1000_NS12placeholders2_6E - _ZN41_INTERNAL_e3f96767_4_k_cu_991a8dc0_1025124cuda3std6ranges3__45__cpo3endE)
_ZN41_INTERNAL_e3f96767_4_k_cu_991a8dc0_1025124cuda3std6ranges3__45__cpo3endE:
	.zero		1
	.type		_ZN41_INTERNAL_e3f96767_4_k_cu_991a8dc0_1025126thrust24THRUST_300001_SM_1000_NS12placeholders2_6E,@object
	.size		_ZN41_INTERNAL_e3f96767_4_k_cu_991a8dc0_1025126thrust24THRUST_300001_SM_1000_NS12placeholders2_6E,(_ZN41_INTERNAL_e3f96767_4_k_cu_991a8dc0_1025124cuda3std3__45__cpo4rendE - _ZN41_INTERNAL_e3f96767_4_k_cu_991a8dc0_1025126thrust24THRUST_300001_SM_1000_NS12placeholders2_6E)
_ZN41_INTERNAL_e3f96767_4_k_cu_991a8dc0_1025126thrust24THRUST_300001_SM_1000_NS12placeholders2_6E:
	.zero		1
	.type		_ZN41_INTERNAL_e3f96767_4_k_cu_991a8dc0_1025124cuda3std3__45__cpo4rendE,@object
	.size		_ZN41_INTERNAL_e3f96767_4_k_cu_991a8dc0_1025124cuda3std3__45__cpo4rendE,(_ZN41_INTERNAL_e3f96767_4_k_cu_991a8dc0_1025124cuda3std6ranges3__45__cpo9iter_swapE - _ZN41_INTERNAL_e3f96767_4_k_cu_991a8dc0_1025124cuda3std3__45__cpo4rendE)
_ZN41_INTERNAL_e3f96767_4_k_cu_991a8dc0_1025124cuda3std3__45__cpo4rendE:
	.zero		1
	.type		_ZN41_INTERNAL_e3f96767_4_k_cu_991a8dc0_1025124cuda3std6ranges3__45__cpo9iter_swapE,@object
	.size		_ZN41_INTERNAL_e3f96767_4_k_cu_991a8dc0_1025124cuda3std6ranges3__45__cpo9iter_swapE,(_ZN41_INTERNAL_e3f96767_4_k_cu_991a8dc0_1025124cuda3std3__48unexpectE - _ZN41_INTERNAL_e3f96767_4_k_cu_991a8dc0_1025124cuda3std6ranges3__45__cpo9iter_swapE)
_ZN41_INTERNAL_e3f96767_4_k_cu_991a8dc0_1025124cuda3std6ranges3__45__cpo9iter_swapE:
	.zero		1
	.type		_ZN41_INTERNAL_e3f96767_4_k_cu_991a8dc0_1025124cuda3std3__48unexpectE,@object
	.size		_ZN41_INTERNAL_e3f96767_4_k_cu_991a8dc0_1025124cuda3std3__48unexpectE,(_ZN41_INTERNAL_e3f96767_4_k_cu_991a8dc0_1025126thrust24THRUST_300001_SM_1000_NS8cuda_cub3parE - _ZN41_INTERNAL_e3f96767_4_k_cu_991a8dc0_1025124cuda3std3__48unexpectE)
_ZN41_INTERNAL_e3f96767_4_k_cu_991a8dc0_1025124cuda3std3__48unexpectE:
	.zero		1
	.type		_ZN41_INTERNAL_e3f96767_4_k_cu_991a8dc0_1025126thrust24THRUST_300001_SM_1000_NS8cuda_cub3parE,@object
	.size		_ZN41_INTERNAL_e3f96767_4_k_cu_991a8dc0_1025126thrust24THRUST_300001_SM_1000_NS8cuda_cub3parE,(_ZN41_INTERNAL_e3f96767_4_k_cu_991a8dc0_1025126thrust24THRUST_300001_SM_1000_NS12placeholders2_4E - _ZN41_INTERNAL_e3f96767_4_k_cu_991a8dc0_1025126thrust24THRUST_300001_SM_1000_NS8cuda_cub3parE)
_ZN41_INTERNAL_e3f96767_4_k_cu_991a8dc0_1025126thrust24THRUST_300001_SM_1000_NS8cuda_cub3parE:
	.zero		1
	.type		_ZN41_INTERNAL_e3f96767_4_k_cu_991a8dc0_1025126thrust24THRUST_300001_SM_1000_NS12placeholders2_4E,@object
	.size		_ZN41_INTERNAL_e3f96767_4_k_cu_991a8dc0_1025126thrust24THRUST_300001_SM_1000_NS12placeholders2_4E,(_ZN41_INTERNAL_e3f96767_4_k_cu_991a8dc0_1025124cuda3std3__45__cpo4cendE - _ZN41_INTERNAL_e3f96767_4_k_cu_991a8dc0_1025126thrust24THRUST_300001_SM_1000_NS12placeholders2_4E)
_ZN41_INTERNAL_e3f96767_4_k_cu_991a8dc0_1025126thrust24THRUST_300001_SM_1000_NS12placeholders2_4E:
	.zero		1
	.type		_ZN41_INTERNAL_e3f96767_4_k_cu_991a8dc0_1025124cuda3std3__45__cpo4cendE,@object
	.size		_ZN41_INTERNAL_e3f96767_4_k_cu_991a8dc0_1025124cuda3std3__45__cpo4cendE,(_ZN41_INTERNAL_e3f96767_4_k_cu_991a8dc0_1025124cuda3std6ranges3__45__cpo4cendE - _ZN41_INTERNAL_e3f96767_4_k_cu_991a8dc0_1025124cuda3std3__45__cpo4cendE)
_ZN41_INTERNAL_e3f96767_4_k_cu_991a8dc0_1025124cuda3std3__45__cpo4cendE:
	.zero		1
	.type		_ZN41_INTERNAL_e3f96767_4_k_cu_991a8dc0_1025124cuda3std6ranges3__45__cpo4cendE,@object
	.size		_ZN41_INTERNAL_e3f96767_4_k_cu_991a8dc0_1025124cuda3std6ranges3__45__cpo4cendE,(_ZN41_INTERNAL_e3f96767_4_k_cu_991a8dc0_1025124cuda3std3__420unreachable_sentinelE - _ZN41_INTERNAL_e3f96767_4_k_cu_991a8dc0_1025124cuda3std6ranges3__45__cpo4cendE)
_ZN41_INTERNAL_e3f96767_4_k_cu_991a8dc0_1025124cuda3std6ranges3__45__cpo4cendE:
	.zero		1
	.type		_ZN41_INTERNAL_e3f96767_4_k_cu_991a8dc0_1025124cuda3std3__420unreachable_sentinelE,@object
	.size		_ZN41_INTERNAL_e3f96767_4_k_cu_991a8dc0_1025124cuda3std3__420unreachable_sentinelE,(_ZN41_INTERNAL_e3f96767_4_k_cu_991a8dc0_1025124cuda3std6ranges3__45__cpo5ssizeE - _ZN41_INTERNAL_e3f96767_4_k_cu_991a8dc0_1025124cuda3std3__420unreachable_sentinelE)
_ZN41_INTERNAL_e3f96767_4_k_cu_991a8dc0_1025124cuda3std3__420unreachable_sentinelE:
	.zero		1
	.type		_ZN41_INTERNAL_e3f96767_4_k_cu_991a8dc0_1025124cuda3std6ranges3__45__cpo5ssizeE,@object
	.size		_ZN41_INTERNAL_e3f96767_4_k_cu_991a8dc0_1025124cuda3std6ranges3__45__cpo5ssizeE,(_ZN41_INTERNAL_e3f96767_4_k_cu_991a8dc0_1025126thrust24THRUST_300001_SM_1000_NS12placeholders2_8E - _ZN41_INTERNAL_e3f96767_4_k_cu_991a8dc0_1025124cuda3std6ranges3__45__cpo5ssizeE)
_ZN41_INTERNAL_e3f96767_4_k_cu_991a8dc0_1025124cuda3std6ranges3__45__cpo5ssizeE:
	.zero		1
	.type		_ZN41_INTERNAL_e3f96767_4_k_cu_991a8dc0_1025126thrust24THRUST_300001_SM_1000_NS12placeholders2_8E,@object
	.size		_ZN41_INTERNAL_e3f96767_4_k_cu_991a8dc0_1025126thrust24THRUST_300001_SM_1000_NS12placeholders2_8E,(_ZN41_INTERNAL_e3f96767_4_k_cu_991a8dc0_1025124cuda3std3__45__cpo5crendE - _ZN41_INTERNAL_e3f96767_4_k_cu_991a8dc0_1025126thrust24THRUST_300001_SM_1000_NS12placeholders2_8E)
_ZN41_INTERNAL_e3f96767_4_k_cu_991a8dc0_1025126thrust24THRUST_300001_SM_1000_NS12placeholders2_8E:
	.zero		1
	.type		_ZN41_INTERNAL_e3f96767_4_k_cu_991a8dc0_1025124cuda3std3__45__cpo5crendE,@object
	.size		_ZN41_INTERNAL_e3f96767_4_k_cu_991a8dc0_1025124cuda3std3__45__cpo5crendE,(_ZN41_INTERNAL_e3f96767_4_k_cu_991a8dc0_1025124cuda3std6ranges3__45__cpo4prevE - _ZN41_INTERNAL_e3f96767_4_k_cu_991a8dc0_1025124cuda3std3__45__cpo5crendE)
_ZN41_INTERNAL_e3f96767_4_k_cu_991a8dc0_1025124cuda3std3__45__cpo5crendE:
	.zero		1
	.type		_ZN41_INTERNAL_e3f96767_4_k_cu_991a8dc0_1025124cuda3std6ranges3__45__cpo4prevE,@object
	.size		_ZN41_INTERNAL_e3f96767_4_k_cu_991a8dc0_1025124cuda3std6ranges3__45__cpo4prevE,(_ZN41_INTERNAL_e3f96767_4_k_cu_991a8dc0_1025124cuda3std6ranges3__45__cpo9iter_moveE - _ZN41_INTERNAL_e3f96767_4_k_cu_991a8dc0_1025124cuda3std6ranges3__45__cpo4prevE)
_ZN41_INTERNAL_e3f96767_4_k_cu_991a8dc0_1025124cuda3std6ranges3__45__cpo4prevE:
	.zero		1
	.type		_ZN41_INTERNAL_e3f96767_4_k_cu_991a8dc0_1025124cuda3std6ranges3__45__cpo9iter_moveE,@object
	.size		_ZN41_INTERNAL_e3f96767_4_k_cu_991a8dc0_1025124cuda3std6ranges3__45__cpo9iter_moveE,(_ZN41_INTERNAL_e3f96767_4_k_cu_991a8dc0_1025126thrust24THRUST_300001_SM_1000_NS6system6detail10sequential3seqE - _ZN41_INTERNAL_e3f96767_4_k_cu_991a8dc0_1025124cuda3std6ranges3__45__cpo9iter_moveE)
_ZN41_INTERNAL_e3f96767_4_k_cu_991a8dc0_1025124cuda3std6ranges3__45__cpo9iter_moveE:
	.zero		1
	.type		_ZN41_INTERNAL_e3f96767_4_k_cu_991a8dc0_1025126thrust24THRUST_300001_SM_1000_NS6system6detail10sequential3seqE,@object
	.size		_ZN41_INTERNAL_e3f96767_4_k_cu_991a8dc0_1025126thrust24THRUST_300001_SM_1000_NS6system6detail10sequential3seqE,(.L_31 - _ZN41_INTERNAL_e3f96767_4_k_cu_991a8dc0_1025126thrust24THRUST_300001_SM_1000_NS6system6detail10sequential3seqE)
_ZN41_INTERNAL_e3f96767_4_k_cu_991a8dc0_1025126thrust24THRUST_300001_SM_1000_NS6system6detail10sequential3seqE:
	.zero		1
.L_31:


//--------------------- .nv.constant0._ZN3cub18CUB_300001_SM_10006detail11EmptyKernelIvEEvv --------------------------
	.section	.nv.constant0._ZN3cub18CUB_300001_SM_10006detail11EmptyKernelIvEEvv,"a",@progbits
	.sectionflags	@""
	.align	4
.nv.constant0._ZN3cub18CUB_300001_SM_10006detail11EmptyKernelIvEEvv:
	.zero		896


//--------------------- .nv.constant0._Z15abs_diff_kernelIdEviPKT_S2_PS0_ --------------------------
	.section	.nv.constant0._Z15abs_diff_kernelIdEviPKT_S2_PS0_,"a",@progbits
	.sectionflags	@""
	.align	4
.nv.constant0._Z15abs_diff_kernelIdEviPKT_S2_PS0_:
	.zero		928


//--------------------- .nv.constant0._Z11jacobi_stepIdEviiPKT_PS0_S2_S0_ --------------------------
	.section	.nv.constant0._Z11jacobi_stepIdEviiPKT_PS0_S2_S0_,"a",@progbits
	.sectionflags	@""
	.align	4
.nv.constant0._Z11jacobi_stepIdEviiPKT_PS0_S2_S0_:
	.zero		936


//--------------------- SYMBOLS --------------------------

	.type		.nv.reservedSmem.offset0,@object
	.size		.nv.reservedSmem.offset0,0x4
